//
// Generated by NVIDIA NVVM Compiler
//
// Compiler Build ID: CL-36424714
// Cuda compilation tools, release 13.0, V13.0.88
// Based on NVVM 20.0.0
//

.version 9.0
.target sm_100
.address_size 64

	// .globl	_Z16gather_nn_kernelPfS_S_Pllllll

.visible .entry _Z16gather_nn_kernelPfS_S_Pllllll(
	.param .u64 .ptr .align 1 _Z16gather_nn_kernelPfS_S_Pllllll_param_0,
	.param .u64 .ptr .align 1 _Z16gather_nn_kernelPfS_S_Pllllll_param_1,
	.param .u64 .ptr .align 1 _Z16gather_nn_kernelPfS_S_Pllllll_param_2,
	.param .u64 .ptr .align 1 _Z16gather_nn_kernelPfS_S_Pllllll_param_3,
	.param .u64 _Z16gather_nn_kernelPfS_S_Pllllll_param_4,
	.param .u64 _Z16gather_nn_kernelPfS_S_Pllllll_param_5,
	.param .u64 _Z16gather_nn_kernelPfS_S_Pllllll_param_6,
	.param .u64 _Z16gather_nn_kernelPfS_S_Pllllll_param_7,
	.param .u64 _Z16gather_nn_kernelPfS_S_Pllllll_param_8
)
{
	.reg .pred 	%p<13>;
	.reg .b32 	%r<10>;
	.reg .b32 	%f<46>;
	.reg .b64 	%rd<105>;

	ld.param.u64 	%rd49, [_Z16gather_nn_kernelPfS_S_Pllllll_param_0];
	ld.param.u64 	%rd50, [_Z16gather_nn_kernelPfS_S_Pllllll_param_1];
	ld.param.u64 	%rd51, [_Z16gather_nn_kernelPfS_S_Pllllll_param_2];
	ld.param.u64 	%rd44, [_Z16gather_nn_kernelPfS_S_Pllllll_param_3];
	ld.param.u64 	%rd52, [_Z16gather_nn_kernelPfS_S_Pllllll_param_4];
	ld.param.u64 	%rd45, [_Z16gather_nn_kernelPfS_S_Pllllll_param_5];
	ld.param.u64 	%rd46, [_Z16gather_nn_kernelPfS_S_Pllllll_param_6];
	ld.param.u64 	%rd47, [_Z16gather_nn_kernelPfS_S_Pllllll_param_7];
	ld.param.u64 	%rd48, [_Z16gather_nn_kernelPfS_S_Pllllll_param_8];
	cvta.to.global.u64 	%rd1, %rd49;
	cvta.to.global.u64 	%rd2, %rd50;
	cvta.to.global.u64 	%rd3, %rd51;
	mov.u32 	%r1, %tid.x;
	mov.u32 	%r2, %ctaid.x;
	mov.u32 	%r3, %ntid.x;
	mad.lo.s32 	%r4, %r2, %r3, %r1;
	cvt.u64.u32 	%rd4, %r4;
	mul.lo.s64 	%rd53, %rd45, %rd52;
	setp.le.s64 	%p1, %rd53, %rd4;
	@%p1 bra 	$L__BB0_20;
	and.b64  	%rd54, %rd45, -4294967296;
	setp.ne.s64 	%p2, %rd54, 0;
	@%p2 bra 	$L__BB0_3;
	cvt.u32.u64 	%r5, %rd45;
	cvt.u32.u64 	%r6, %rd4;
	div.u32 	%r7, %r6, %r5;
	mul.lo.s32 	%r8, %r7, %r5;
	sub.s32 	%r9, %r6, %r8;
	cvt.u64.u32 	%rd95, %r7;
	cvt.u64.u32 	%rd96, %r9;
	bra.uni 	$L__BB0_4;
$L__BB0_3:
	div.s64 	%rd95, %rd4, %rd45;
	mul.lo.s64 	%rd55, %rd95, %rd45;
	sub.s64 	%rd96, %rd4, %rd55;
$L__BB0_4:
	and.b64  	%rd11, %rd95, 4294967295;
	mul.lo.s64 	%rd12, %rd11, %rd45;
	setp.lt.s64 	%p3, %rd46, 1;
	@%p3 bra 	$L__BB0_19;
	setp.lt.s64 	%p4, %rd47, 1;
	add.s64 	%rd56, %rd12, %rd96;
	mul.lo.s64 	%rd13, %rd56, %rd47;
	@%p4 bra 	$L__BB0_19;
	and.b64  	%rd14, %rd47, 7;
	and.b64  	%rd15, %rd47, 3;
	and.b64  	%rd16, %rd47, 9223372036854775800;
	and.b64  	%rd17, %rd47, 1;
	shl.b64 	%rd18, %rd47, 2;
	shl.b64 	%rd58, %rd13, 2;
	add.s64 	%rd59, %rd58, %rd2;
	add.s64 	%rd19, %rd59, 16;
	cvta.to.global.u64 	%rd20, %rd44;
	mul.lo.s64 	%rd21, %rd11, %rd48;
	mul.lo.s64 	%rd60, %rd96, %rd46;
	mad.lo.s64 	%rd22, %rd12, %rd46, %rd60;
	mov.b64 	%rd97, 0;
$L__BB0_7:
	setp.lt.u64 	%p5, %rd47, 8;
	add.s64 	%rd24, %rd22, %rd97;
	shl.b64 	%rd62, %rd24, 3;
	add.s64 	%rd63, %rd20, %rd62;
	ld.global.u64 	%rd64, [%rd63];
	add.s64 	%rd25, %rd64, %rd21;
	mul.lo.s64 	%rd26, %rd25, %rd47;
	mul.lo.s64 	%rd27, %rd24, %rd47;
	mov.b64 	%rd103, 0;
	@%p5 bra 	$L__BB0_10;
	mad.lo.s64 	%rd65, %rd18, %rd25, %rd3;
	add.s64 	%rd100, %rd65, 16;
	mad.lo.s64 	%rd66, %rd18, %rd24, %rd1;
	add.s64 	%rd98, %rd66, 16;
	mov.u64 	%rd99, %rd19;
	mov.u64 	%rd101, %rd16;
$L__BB0_9:
	.pragma "nounroll";
	ld.global.f32 	%f1, [%rd100+-16];
	ld.global.f32 	%f2, [%rd99+-16];
	sub.f32 	%f3, %f1, %f2;
	st.global.f32 	[%rd98+-16], %f3;
	ld.global.f32 	%f4, [%rd100+-12];
	ld.global.f32 	%f5, [%rd99+-12];
	sub.f32 	%f6, %f4, %f5;
	st.global.f32 	[%rd98+-12], %f6;
	ld.global.f32 	%f7, [%rd100+-8];
	ld.global.f32 	%f8, [%rd99+-8];
	sub.f32 	%f9, %f7, %f8;
	st.global.f32 	[%rd98+-8], %f9;
	ld.global.f32 	%f10, [%rd100+-4];
	ld.global.f32 	%f11, [%rd99+-4];
	sub.f32 	%f12, %f10, %f11;
	st.global.f32 	[%rd98+-4], %f12;
	ld.global.f32 	%f13, [%rd100];
	ld.global.f32 	%f14, [%rd99];
	sub.f32 	%f15, %f13, %f14;
	st.global.f32 	[%rd98], %f15;
	ld.global.f32 	%f16, [%rd100+4];
	ld.global.f32 	%f17, [%rd99+4];
	sub.f32 	%f18, %f16, %f17;
	st.global.f32 	[%rd98+4], %f18;
	ld.global.f32 	%f19, [%rd100+8];
	ld.global.f32 	%f20, [%rd99+8];
	sub.f32 	%f21, %f19, %f20;
	st.global.f32 	[%rd98+8], %f21;
	ld.global.f32 	%f22, [%rd100+12];
	ld.global.f32 	%f23, [%rd99+12];
	sub.f32 	%f24, %f22, %f23;
	st.global.f32 	[%rd98+12], %f24;
	add.s64 	%rd101, %rd101, -8;
	add.s64 	%rd100, %rd100, 32;
	add.s64 	%rd99, %rd99, 32;
	add.s64 	%rd98, %rd98, 32;
	setp.ne.s64 	%p6, %rd101, 0;
	mov.u64 	%rd103, %rd16;
	@%p6 bra 	$L__BB0_9;
$L__BB0_10:
	setp.eq.s64 	%p7, %rd14, 0;
	@%p7 bra 	$L__BB0_18;
	add.s64 	%rd67, %rd14, -1;
	setp.lt.u64 	%p8, %rd67, 3;
	@%p8 bra 	$L__BB0_13;
	add.s64 	%rd68, %rd26, %rd103;
	shl.b64 	%rd69, %rd68, 2;
	add.s64 	%rd70, %rd3, %rd69;
	ld.global.f32 	%f25, [%rd70];
	add.s64 	%rd71, %rd13, %rd103;
	shl.b64 	%rd72, %rd71, 2;
	add.s64 	%rd73, %rd2, %rd72;
	ld.global.f32 	%f26, [%rd73];
	sub.f32 	%f27, %f25, %f26;
	add.s64 	%rd74, %rd27, %rd103;
	shl.b64 	%rd75, %rd74, 2;
	add.s64 	%rd76, %rd1, %rd75;
	st.global.f32 	[%rd76], %f27;
	ld.global.f32 	%f28, [%rd70+4];
	ld.global.f32 	%f29, [%rd73+4];
	sub.f32 	%f30, %f28, %f29;
	st.global.f32 	[%rd76+4], %f30;
	ld.global.f32 	%f31, [%rd70+8];
	ld.global.f32 	%f32, [%rd73+8];
	sub.f32 	%f33, %f31, %f32;
	st.global.f32 	[%rd76+8], %f33;
	ld.global.f32 	%f34, [%rd70+12];
	ld.global.f32 	%f35, [%rd73+12];
	sub.f32 	%f36, %f34, %f35;
	st.global.f32 	[%rd76+12], %f36;
	add.s64 	%rd103, %rd103, 4;
$L__BB0_13:
	setp.eq.s64 	%p9, %rd15, 0;
	@%p9 bra 	$L__BB0_18;
	setp.eq.s64 	%p10, %rd15, 1;
	@%p10 bra 	$L__BB0_16;
	add.s64 	%rd77, %rd26, %rd103;
	shl.b64 	%rd78, %rd77, 2;
	add.s64 	%rd79, %rd3, %rd78;
	ld.global.f32 	%f37, [%rd79];
	add.s64 	%rd80, %rd13, %rd103;
	shl.b64 	%rd81, %rd80, 2;
	add.s64 	%rd82, %rd2, %rd81;
	ld.global.f32 	%f38, [%rd82];
	sub.f32 	%f39, %f37, %f38;
	add.s64 	%rd83, %rd27, %rd103;
	shl.b64 	%rd84, %rd83, 2;
	add.s64 	%rd85, %rd1, %rd84;
	st.global.f32 	[%rd85], %f39;
	ld.global.f32 	%f40, [%rd79+4];
	ld.global.f32 	%f41, [%rd82+4];
	sub.f32 	%f42, %f40, %f41;
	st.global.f32 	[%rd85+4], %f42;
	add.s64 	%rd103, %rd103, 2;
$L__BB0_16:
	setp.eq.s64 	%p11, %rd17, 0;
	@%p11 bra 	$L__BB0_18;
	add.s64 	%rd86, %rd26, %rd103;
	shl.b64 	%rd87, %rd86, 2;
	add.s64 	%rd88, %rd3, %rd87;
	ld.global.f32 	%f43, [%rd88];
	add.s64 	%rd89, %rd13, %rd103;
	shl.b64 	%rd90, %rd89, 2;
	add.s64 	%rd91, %rd2, %rd90;
	ld.global.f32 	%f44, [%rd91];
	sub.f32 	%f45, %f43, %f44;
	add.s64 	%rd92, %rd27, %rd103;
	shl.b64 	%rd93, %rd92, 2;
	add.s64 	%rd94, %rd1, %rd93;
	st.global.f32 	[%rd94], %f45;
$L__BB0_18:
	add.s64 	%rd97, %rd97, 1;
	setp.ne.s64 	%p12, %rd97, %rd46;
	@%p12 bra 	$L__BB0_7;
$L__BB0_19:
	bar.sync 	0;
$L__BB0_20:
	ret;

}


// ===== COMPILED SASS (sm_100) =====

	.target	sm_100

	.elftype	@"ET_EXEC"


//--------------------- .note.nv.tkinfo           --------------------------
	.section	.note.nv.tkinfo,"",@"SHT_NOTE"
	.sectionflags	@"SHF_NOTE_NV_TKINFO"
	.tkinfo
        /*0018*/ 	.word	0x00000002
        /*0030*/ 	.string	""
        /*0030*/ 	.string	"ptxas"
        /*0030*/ 	.string	"Cuda compilation tools, release 13.0, V13.0.88"
        /*0030*/ 	.string	"Build cuda_13.0.r13.0/compiler.36424714_0"
        /*0030*/ 	.string	"-arch sm_100 -m 64 "



//--------------------- .note.nv.cuinfo           --------------------------
	.section	.note.nv.cuinfo,"",@"SHT_NOTE"
	.sectionflags	@"SHF_NOTE_NV_CUINFO"
        /*0018*/ 	.short	0x0002
        /*001a*/ 	.short	0x0064
        /*001c*/ 	.short	0x0082
	.zero		2


//--------------------- .nv.info                  --------------------------
	.section	.nv.info,"",@"SHT_CUDA_INFO"
	.align	4


	//----- nvinfo : EIATTR_REGCOUNT
	.align		4
        /*0000*/ 	.byte	0x04, 0x2f
        /*0002*/ 	.short	(.L_1 - .L_0)
	.align		4
.L_0:
        /*0004*/ 	.word	index@(_Z16gather_nn_kernelPfS_S_Pllllll)
        /*0008*/ 	.word	0x0000001e


	//----- nvinfo : EIATTR_FRAME_SIZE
	.align		4
.L_1:
        /*000c*/ 	.byte	0x04, 0x11
        /*000e*/ 	.short	(.L_3 - .L_2)
	.align		4
.L_2:
        /*0010*/ 	.word	index@($__internal_0_$__cuda_sm20_div_s64)
        /*0014*/ 	.word	0x00000000


	//----- nvinfo : EIATTR_FRAME_SIZE
	.align		4
.L_3:
        /*0018*/ 	.byte	0x04, 0x11
        /*001a*/ 	.short	(.L_5 - .L_4)
	.align		4
.L_4:
        /*001c*/ 	.word	index@(_Z16gather_nn_kernelPfS_S_Pllllll)
        /*0020*/ 	.word	0x00000000


	//----- nvinfo : EIATTR_MIN_STACK_SIZE
	.align		4
.L_5:
        /*0024*/ 	.byte	0x04, 0x12
        /*0026*/ 	.short	(.L_7 - .L_6)
	.align		4
.L_6:
        /*0028*/ 	.word	index@(_Z16gather_nn_kernelPfS_S_Pllllll)
        /*002c*/ 	.word	0x00000000
.L_7:


//--------------------- .nv.compat                --------------------------
	.section	.nv.compat,"",@"SHT_CUDA_COMPAT_INFO"
	.align	4
        /*0000*/ 	.byte	0x02, 0x09, 0x00, 0x00, 0x02, 0x02, 0x01, 0x00, 0x02, 0x05, 0x05, 0x00, 0x03, 0x07, 0x01, 0x01
        /*0010*/ 	.byte	0x02, 0x03, 0x00, 0x00, 0x02, 0x06, 0x01, 0x00, 0x04, 0x0b, 0x08, 0x00, 0x09, 0x00, 0x00, 0x00
        /*0020*/ 	.byte	0x00, 0x00, 0x00, 0x00


//--------------------- .nv.info._Z16gather_nn_kernelPfS_S_Pllllll --------------------------
	.section	.nv.info._Z16gather_nn_kernelPfS_S_Pllllll,"",@"SHT_CUDA_INFO"
	.sectionflags	@""
	.align	4


	//----- nvinfo : EIATTR_CUDA_API_VERSION
	.align		4
        /*0000*/ 	.byte	0x04, 0x37
        /*0002*/ 	.short	(.L_9 - .L_8)
.L_8:
        /*0004*/ 	.word	0x00000082


	//----- nvinfo : EIATTR_KPARAM_INFO
	.align		4
.L_9:
        /*0008*/ 	.byte	0x04, 0x17
        /*000a*/ 	.short	(.L_11 - .L_10)
.L_10:
        /*000c*/ 	.word	0x00000000
        /*0010*/ 	.short	0x0008
        /*0012*/ 	.short	0x0040
        /*0014*/ 	.byte	0x00, 0xf0, 0x21, 0x00


	//----- nvinfo : EIATTR_KPARAM_INFO
	.align		4
.L_11:
        /*0018*/ 	.byte	0x04, 0x17
        /*001a*/ 	.short	(.L_13 - .L_12)
.L_12:
        /*001c*/ 	.word	0x00000000
        /*0020*/ 	.short	0x0007
        /*0022*/ 	.short	0x0038
        /*0024*/ 	.byte	0x00, 0xf0, 0x21, 0x00


	//----- nvinfo : EIATTR_KPARAM_INFO
	.align		4
.L_13:
        /*0028*/ 	.byte	0x04, 0x17
        /*002a*/ 	.short	(.L_15 - .L_14)
.L_14:
        /*002c*/ 	.word	0x00000000
        /*0030*/ 	.short	0x0006
        /*0032*/ 	.short	0x0030
        /*0034*/ 	.byte	0x00, 0xf0, 0x21, 0x00


	//----- nvinfo : EIATTR_KPARAM_INFO
	.align		4
.L_15:
        /*0038*/ 	.byte	0x04, 0x17
        /*003a*/ 	.short	(.L_17 - .L_16)
.L_16:
        /*003c*/ 	.word	0x00000000
        /*0040*/ 	.short	0x0005
        /*0042*/ 	.short	0x0028
        /*0044*/ 	.byte	0x00, 0xf0, 0x21, 0x00


	//----- nvinfo : EIATTR_KPARAM_INFO
	.align		4
.L_17:
        /*0048*/ 	.byte	0x04, 0x17
        /*004a*/ 	.short	(.L_19 - .L_18)
.L_18:
        /*004c*/ 	.word	0x00000000
        /*0050*/ 	.short	0x0004
        /*0052*/ 	.short	0x0020
        /*0054*/ 	.byte	0x00, 0xf0, 0x21, 0x00


	//----- nvinfo : EIATTR_KPARAM_INFO
	.align		4
.L_19:
        /*0058*/ 	.byte	0x04, 0x17
        /*005a*/ 	.short	(.L_21 - .L_20)
.L_20:
        /*005c*/ 	.word	0x00000000
        /*0060*/ 	.short	0x0003
        /*0062*/ 	.short	0x0018
        /*0064*/ 	.byte	0x00, 0xf5, 0x21, 0x00


	//----- nvinfo : EIATTR_KPARAM_INFO
	.align		4
.L_21:
        /*0068*/ 	.byte	0x04, 0x17
        /*006a*/ 	.short	(.L_23 - .L_22)
.L_22:
        /*006c*/ 	.word	0x00000000
        /*0070*/ 	.short	0x0002
        /*0072*/ 	.short	0x0010
        /*0074*/ 	.byte	0x00, 0xf5, 0x21, 0x00


	//----- nvinfo : EIATTR_KPARAM_INFO
	.align		4
.L_23:
        /*0078*/ 	.byte	0x04, 0x17
        /*007a*/ 	.short	(.L_25 - .L_24)
.L_24:
        /*007c*/ 	.word	0x00000000
        /*0080*/ 	.short	0x0001
        /*0082*/ 	.short	0x0008
        /*0084*/ 	.byte	0x00, 0xf5, 0x21, 0x00


	//----- nvinfo : EIATTR_KPARAM_INFO
	.align		4
.L_25:
        /*0088*/ 	.byte	0x04, 0x17
        /*008a*/ 	.short	(.L_27 - .L_26)
.L_26:
        /*008c*/ 	.word	0x00000000
        /*0090*/ 	.short	0x0000
        /*0092*/ 	.short	0x0000
        /*0094*/ 	.byte	0x00, 0xf5, 0x21, 0x00


	//----- nvinfo : EIATTR_SPARSE_MMA_MASK
	.align		4
.L_27:
        /*0098*/ 	.byte	0x03, 0x50
        /*009a*/ 	.short	0x0000


	//----- nvinfo : EIATTR_MAXREG_COUNT
	.align		4
        /*009c*/ 	.byte	0x03, 0x1b
        /*009e*/ 	.short	0x00ff


	//----- nvinfo : EIATTR_NUM_BARRIERS
	.align		4
        /*00a0*/ 	.byte	0x02, 0x4c
        /*00a2*/ 	.byte	0x01
	.zero		1


	//----- nvinfo : EIATTR_MERCURY_ISA_VERSION
	.align		4
        /*00a4*/ 	.byte	0x03, 0x5f
        /*00a6*/ 	.short	0x0101


	//----- nvinfo : EIATTR_VRC_CTA_INIT_COUNT
	.align		4
        /*00a8*/ 	.byte	0x02, 0x4a
	.zero		1
	.zero		1


	//----- nvinfo : EIATTR_EXIT_INSTR_OFFSETS
	.align		4
        /*00ac*/ 	.byte	0x04, 0x1c
        /*00ae*/ 	.short	(.L_29 - .L_28)


	//   ....[0]....
.L_28:
        /*00b0*/ 	.word	0x000000d0


	//   ....[1]....
        /*00b4*/ 	.word	0x000011a0


	//----- nvinfo : EIATTR_CRS_STACK_SIZE
	.align		4
.L_29:
        /*00b8*/ 	.byte	0x04, 0x1e
        /*00ba*/ 	.short	(.L_31 - .L_30)
.L_30:
        /*00bc*/ 	.word	0x00000000


	//----- nvinfo : EIATTR_CBANK_PARAM_SIZE
	.align		4
.L_31:
        /*00c0*/ 	.byte	0x03, 0x19
        /*00c2*/ 	.short	0x0048


	//----- nvinfo : EIATTR_PARAM_CBANK
	.align		4
        /*00c4*/ 	.byte	0x04, 0x0a
        /*00c6*/ 	.short	(.L_33 - .L_32)
	.align		4
.L_32:
        /*00c8*/ 	.word	index@(.nv.constant0._Z16gather_nn_kernelPfS_S_Pllllll)
        /*00cc*/ 	.short	0x0380
        /*00ce*/ 	.short	0x0048


	//----- nvinfo : EIATTR_SW_WAR
	.align		4
.L_33:
        /*00d0*/ 	.byte	0x04, 0x36
        /*00d2*/ 	.short	(.L_35 - .L_34)
.L_34:
        /*00d4*/ 	.word	0x00000008
.L_35:


//--------------------- .nv.callgraph             --------------------------
	.section	.nv.callgraph,"",@"SHT_CUDA_CALLGRAPH"
	.align	4
	.sectionentsize	8
	.align		4
        /*0000*/ 	.word	0x00000000
	.align		4
        /*0004*/ 	.word	0xffffffff
	.align		4
        /*0008*/ 	.word	0x00000000
	.align		4
        /*000c*/ 	.word	0xfffffffe
	.align		4
        /*0010*/ 	.word	0x00000000
	.align		4
        /*0014*/ 	.word	0xfffffffd
	.align		4
        /*0018*/ 	.word	0x00000000
	.align		4
        /*001c*/ 	.word	0xfffffffc


//--------------------- .text._Z16gather_nn_kernelPfS_S_Pllllll --------------------------
	.section	.text._Z16gather_nn_kernelPfS_S_Pllllll,"ax",@progbits
	.align	128
        .global         _Z16gather_nn_kernelPfS_S_Pllllll
        .type           _Z16gather_nn_kernelPfS_S_Pllllll,@function
        .size           _Z16gather_nn_kernelPfS_S_Pllllll,(.L_x_10 - _Z16gather_nn_kernelPfS_S_Pllllll)
        .other          _Z16gather_nn_kernelPfS_S_Pllllll,@"STO_CUDA_ENTRY STV_DEFAULT"
_Z16gather_nn_kernelPfS_S_Pllllll:
.text._Z16gather_nn_kernelPfS_S_Pllllll:
[----:B------:R-:W-:Y:S01]  /*0000*/  LDC R1, c[0x0][0x37c] ;  /* 0x0000df00ff017b82 */ /* 0x000fe20000000800 */
[----:B------:R-:W0:Y:S01]  /*0010*/  S2R R2, SR_TID.X ;  /* 0x0000000000027919 */ /* 0x000e220000002100 */
[----:B------:R-:W1:Y:S06]  /*0020*/  LDCU.128 UR8, c[0x0][0x3a0] ;  /* 0x00007400ff0877ac */ /* 0x000e6c0008000c00 */
[----:B------:R-:W0:Y:S08]  /*0030*/  S2UR UR7, SR_CTAID.X ;  /* 0x00000000000779c3 */ /* 0x000e300000002500 */
[----:B------:R-:W0:Y:S01]  /*0040*/  LDC R3, c[0x0][0x360] ;  /* 0x0000d800ff037b82 */ /* 0x000e220000000800 */
[----:B-1----:R-:W-:-:S02]  /*0050*/  UIMAD UR6, UR11, UR8, URZ ;  /* 0x000000080b0672a4 */ /* 0x002fc4000f8e02ff */
[----:B------:R-:W-:Y:S02]  /*0060*/  UIMAD.WIDE.U32 UR4, UR10, UR8, URZ ;  /* 0x000000080a0472a5 */ /* 0x000fe4000f8e00ff */
[----:B------:R-:W-:-:S04]  /*0070*/  UIMAD UR6, UR10, UR9, UR6 ;  /* 0x000000090a0672a4 */ /* 0x000fc8000f8e0206 */
[----:B------:R-:W-:-:S06]  /*0080*/  UIADD3 UR5, UPT, UPT, UR5, UR6, URZ ;  /* 0x0000000605057290 */ /* 0x000fcc000fffe0ff */
[----:B------:R-:W-:Y:S01]  /*0090*/  MOV R0, UR5 ;  /* 0x0000000500007c02 */ /* 0x000fe20008000f00 */
[----:B0-----:R-:W-:-:S05]  /*00a0*/  IMAD R2, R3, UR7, R2 ;  /* 0x0000000703027c24 */ /* 0x001fca000f8e0202 */
[----:B------:R-:W-:-:S04]  /*00b0*/  ISETP.LT.U32.AND P0, PT, R2, UR4, PT ;  /* 0x0000000402007c0c */ /* 0x000fc8000bf01070 */
[----:B------:R-:W-:-:S13]  /*00c0*/  ISETP.GT.AND.EX P0, PT, R0, RZ, PT, P0 ;  /* 0x000000ff0000720c */ /* 0x000fda0003f04300 */
[----:B------:R-:W-:Y:S05]  /*00d0*/  @!P0 EXIT ;  /* 0x000000000000894d */ /* 0x000fea0003800000 */
[----:B------:R-:W-:-:S09]  /*00e0*/  UISETP.NE.U32.AND UP0, UPT, UR11, URZ, UPT ;  /* 0x000000ff0b00728c */ /* 0x000fd2000bf05070 */
[----:B------:R-:W-:Y:S05]  /*00f0*/  BRA.U UP0, `(.L_x_0) ;  /* 0x0000000100587547 */ /* 0x000fea000b800000 */
[----:B------:R-:W0:Y:S01]  /*0100*/  I2F.U32.RP R0, UR10 ;  /* 0x0000000a00007d06 */ /* 0x000e220008209000 */
[----:B------:R-:W-:-:S07]  /*0110*/  ISETP.NE.U32.AND P2, PT, RZ, UR10, PT ;  /* 0x0000000aff007c0c */ /* 0x000fce000bf45070 */
[----:B0-----:R-:W0:Y:S02]  /*0120*/  MUFU.RCP R0, R0 ;  /* 0x0000000000007308 */ /* 0x001e240000001000 */
[----:B0-----:R-:W-:Y:S02]  /*0130*/  VIADD R4, R0, 0xffffffe ;  /* 0x0ffffffe00047836 */ /* 0x001fe40000000000 */
[----:B------:R-:W-:-:S04]  /*0140*/  IMAD.MOV.U32 R0, RZ, RZ, RZ ;  /* 0x000000ffff007224 */ /* 0x000fc800078e00ff */
[----:B------:R0:W1:Y:S02]  /*0150*/  F2I.FTZ.U32.TRUNC.NTZ R5, R4 ;  /* 0x0000000400057305 */ /* 0x000064000021f000 */
[----:B0-----:R-:W-:Y:S01]  /*0160*/  IMAD.MOV.U32 R4, RZ, RZ, RZ ;  /* 0x000000ffff047224 */ /* 0x001fe200078e00ff */
[----:B-1----:R-:W-:-:S05]  /*0170*/  IADD3 R3, PT, PT, RZ, -R5, RZ ;  /* 0x80000005ff037210 */ /* 0x002fca0007ffe0ff */
[----:B------:R-:W-:-:S04]  /*0180*/  IMAD R3, R3, UR10, RZ ;  /* 0x0000000a03037c24 */ /* 0x000fc8000f8e02ff */
[----:B------:R-:W-:-:S06]  /*0190*/  IMAD.HI.U32 R5, R5, R3, R4 ;  /* 0x0000000305057227 */ /* 0x000fcc00078e0004 */
[----:B------:R-:W-:-:S05]  /*01a0*/  IMAD.HI.U32 R9, R5, R2, RZ ;  /* 0x0000000205097227 */ /* 0x000fca00078e00ff */
[----:B------:R-:W-:-:S05]  /*01b0*/  IADD3 R3, PT, PT, -R9, RZ, RZ ;  /* 0x000000ff09037210 */ /* 0x000fca0007ffe1ff */
[----:B------:R-:W-:-:S05]  /*01c0*/  IMAD R3, R3, UR10, R2 ;  /* 0x0000000a03037c24 */ /* 0x000fca000f8e0202 */
[----:B------:R-:W-:-:S13]  /*01d0*/  ISETP.GE.U32.AND P0, PT, R3, UR10, PT ;  /* 0x0000000a03007c0c */ /* 0x000fda000bf06070 */
[----:B------:R-:W-:Y:S01]  /*01e0*/  @P0 VIADD R3, R3, -UR10 ;  /* 0x8000000a03030c36 */ /* 0x000fe20008000000 */
[----:B------:R-:W-:-:S04]  /*01f0*/  @P0 IADD3 R9, PT, PT, R9, 0x1, RZ ;  /* 0x0000000109090810 */ /* 0x000fc80007ffe0ff */
[----:B------:R-:W-:-:S13]  /*0200*/  ISETP.GE.U32.AND P1, PT, R3, UR10, PT ;  /* 0x0000000a03007c0c */ /* 0x000fda000bf26070 */
[----:B------:R-:W-:Y:S01]  /*0210*/  @P1 VIADD R9, R9, 0x1 ;  /* 0x0000000109091836 */ /* 0x000fe20000000000 */
[----:B------:R-:W-:-:S04]  /*0220*/  @!P2 LOP3.LUT R9, RZ, UR10, RZ, 0x33, !PT ;  /* 0x0000000aff09ac12 */ /* 0x000fc8000f8e33ff */
[----:B------:R-:W-:-:S05]  /*0230*/  IADD3 R7, PT, PT, -R9, RZ, RZ ;  /* 0x000000ff09077210 */ /* 0x000fca0007ffe1ff */
[----:B------:R-:W-:Y:S01]  /*0240*/  IMAD R7, R7, UR10, R2 ;  /* 0x0000000a07077c24 */ /* 0x000fe2000f8e0202 */
[----:B------:R-:W-:Y:S06]  /*0250*/  BRA `(.L_x_1) ;  /* 0x00000000002c7947 */ /* 0x000fec0003800000 */
.L_x_0:
[----:B------:R-:W-:-:S07]  /*0260*/  MOV R0, 0x280 ;  /* 0x0000028000007802 */ /* 0x000fce0000000f00 */
[----:B------:R-:W-:Y:S05]  /*0270*/  CALL.REL.NOINC `($__internal_0_$__cuda_sm20_div_s64) ;  /* 0x0000000c00cc7944 */ /* 0x000fea0003c00000 */
[----:B------:R-:W0:Y:S01]  /*0280*/  LDCU.64 UR10, c[0x0][0x3a8] ;  /* 0x00007500ff0a77ac */ /* 0x000e220008000a00 */
[----:B------:R-:W-:Y:S01]  /*0290*/  IADD3 R5, P0, PT, RZ, -R9, RZ ;  /* 0x80000009ff057210 */ /* 0x000fe20007f1e0ff */
[----:B------:R-:W-:-:S03]  /*02a0*/  IMAD.MOV.U32 R3, RZ, RZ, RZ ;  /* 0x000000ffff037224 */ /* 0x000fc600078e00ff */
[----:B------:R-:W-:-:S05]  /*02b0*/  IADD3.X R0, PT, PT, RZ, ~R6, RZ, P0, !PT ;  /* 0x80000006ff007210 */ /* 0x000fca00007fe4ff */
[----:B0-----:R-:W-:Y:S02]  /*02c0*/  IMAD R0, R0, UR10, RZ ;  /* 0x0000000a00007c24 */ /* 0x001fe4000f8e02ff */
[----:B------:R-:W-:-:S04]  /*02d0*/  IMAD.WIDE.U32 R2, R5, UR10, R2 ;  /* 0x0000000a05027c25 */ /* 0x000fc8000f8e0002 */
[----:B------:R-:W-:Y:S01]  /*02e0*/  IMAD R5, R5, UR11, R0 ;  /* 0x0000000b05057c24 */ /* 0x000fe2000f8e0200 */
[----:B------:R-:W-:-:S03]  /*02f0*/  MOV R7, R2 ;  /* 0x0000000200077202 */ /* 0x000fc60000000f00 */
[----:B------:R-:W-:-:S07]  /*0300*/  IMAD.IADD R0, R3, 0x1, R5 ;  /* 0x0000000103007824 */ /* 0x000fce00078e0205 */
.L_x_1:
[----:B------:R-:W0:Y:S02]  /*0310*/  LDCU.64 UR4, c[0x0][0x3b0] ;  /* 0x00007600ff0477ac */ /* 0x000e240008000a00 */
[----:B0-----:R-:W-:-:S04]  /*0320*/  UISETP.GE.U32.AND UP0, UPT, UR4, 0x1, UPT ;  /* 0x000000010400788c */ /* 0x001fc8000bf06070 */
[----:B------:R-:W-:-:S09]  /*0330*/  UISETP.GE.AND.EX UP0, UPT, UR5, URZ, UPT, UP0 ;  /* 0x000000ff0500728c */ /* 0x000fd2000bf06300 */
[----:B------:R-:W-:Y:S05]  /*0340*/  BRA.U !UP0, `(.L_x_2) ;  /* 0x0000000d08907547 */ /* 0x000fea000b800000 */
[----:B------:R-:W0:Y:S01]  /*0350*/  LDCU.64 UR6, c[0x0][0x3b8] ;  /* 0x00007700ff0677ac */ /* 0x000e220008000a00 */
[----:B------:R-:W-:-:S04]  /*0360*/  IMAD.WIDE.U32 R4, R9, UR10, RZ ;  /* 0x0000000a09047c25 */ /* 0x000fc8000f8e00ff */
[----:B------:R-:W-:Y:S01]  /*0370*/  IMAD R13, R9, UR11, R5 ;  /* 0x0000000b090d7c24 */ /* 0x000fe2000f8e0205 */
[----:B0-----:R-:W-:-:S04]  /*0380*/  UISETP.GE.U32.AND UP0, UPT, UR6, 0x1, UPT ;  /* 0x000000010600788c */ /* 0x001fc8000bf06070 */
[----:B------:R-:W-:-:S09]  /*0390*/  UISETP.GE.AND.EX UP0, UPT, UR7, URZ, UPT, UP0 ;  /* 0x000000ff0700728c */ /* 0x000fd2000bf06300 */
[----:B------:R-:W-:Y:S05]  /*03a0*/  BRA.U !UP0, `(.L_x_2) ;  /* 0x0000000d08787547 */ /* 0x000fea000b800000 */
[C---:B------:R-:W-:Y:S01]  /*03b0*/  IMAD R6, R0.reuse, UR4, RZ ;  /* 0x0000000400067c24 */ /* 0x040fe2000f8e02ff */
[C---:B------:R-:W-:Y:S01]  /*03c0*/  IADD3 R5, P0, PT, R7.reuse, R4, RZ ;  /* 0x0000000407057210 */ /* 0x040fe20007f1e0ff */
[C---:B------:R-:W-:Y:S01]  /*03d0*/  IMAD.WIDE.U32 R2, R7.reuse, UR4, RZ ;  /* 0x0000000407027c25 */ /* 0x040fe2000f8e00ff */
[----:B------:R-:W-:Y:S02]  /*03e0*/  ULOP3.LUT UR9, UR6, 0xfffffff8, URZ, 0xc0, !UPT ;  /* 0xfffffff806097892 */ /* 0x000fe4000f8ec0ff */
[----:B------:R-:W-:Y:S01]  /*03f0*/  ULOP3.LUT UR12, UR7, 0x7fffffff, URZ, 0xc0, !UPT ;  /* 0x7fffffff070c7892 */ /* 0x000fe2000f8ec0ff */
[----:B------:R-:W-:Y:S01]  /*0400*/  IMAD R11, R7, UR5, R6 ;  /* 0x00000005070b7c24 */ /* 0x000fe2000f8e0206 */
[----:B------:R-:W0:Y:S01]  /*0410*/  LDCU.64 UR14, c[0x0][0x358] ;  /* 0x00006b00ff0e77ac */ /* 0x000e220008000a00 */
[----:B------:R-:W-:Y:S02]  /*0420*/  IMAD.X R0, R0, 0x1, R13, P0 ;  /* 0x0000000100007824 */ /* 0x000fe400000e060d */
[----:B------:R-:W-:Y:S01]  /*0430*/  IMAD R7, R13, UR4, RZ ;  /* 0x000000040d077c24 */ /* 0x000fe2000f8e02ff */
[----:B------:R-:W-:Y:S01]  /*0440*/  IADD3 R3, PT, PT, R3, R11, RZ ;  /* 0x0000000b03037210 */ /* 0x000fe20007ffe0ff */
[----:B------:R-:W-:-:S02]  /*0450*/  IMAD R0, R0, UR6, RZ ;  /* 0x0000000600007c24 */ /* 0x000fc4000f8e02ff */
[C---:B------:R-:W-:Y:S02]  /*0460*/  IMAD R7, R4.reuse, UR5, R7 ;  /* 0x0000000504077c24 */ /* 0x040fe4000f8e0207 */
[----:B------:R-:W-:-:S04]  /*0470*/  IMAD.WIDE.U32 R2, R4, UR4, R2 ;  /* 0x0000000404027c25 */ /* 0x000fc8000f8e0002 */
[C---:B------:R-:W-:Y:S01]  /*0480*/  IMAD R11, R5.reuse, UR7, R0 ;  /* 0x00000007050b7c24 */ /* 0x040fe2000f8e0200 */
[----:B------:R-:W-:Y:S01]  /*0490*/  UMOV UR7, URZ ;  /* 0x000000ff00077c82 */ /* 0x000fe20008000000 */
[----:B------:R-:W-:Y:S01]  /*04a0*/  IMAD.WIDE.U32 R4, R5, UR6, RZ ;  /* 0x0000000605047c25 */ /* 0x000fe2000f8e00ff */
[----:B------:R-:W-:-:S03]  /*04b0*/  UMOV UR6, URZ ;  /* 0x000000ff00067c82 */ /* 0x000fc60008000000 */
[----:B------:R-:W-:Y:S01]  /*04c0*/  IMAD.IADD R0, R3, 0x1, R7 ;  /* 0x0000000103007824 */ /* 0x000fe200078e0207 */
[----:B0-----:R-:W-:-:S07]  /*04d0*/  IADD3 R11, PT, PT, R5, R11, RZ ;  /* 0x0000000b050b7210 */ /* 0x001fce0007ffe0ff */
.L_x_8:
[----:B0-----:R-:W0:Y:S01]  /*04e0*/  LDCU.64 UR4, c[0x0][0x398] ;  /* 0x00007300ff0477ac */ /* 0x001e220008000a00 */
[----:B------:R-:W-:Y:S01]  /*04f0*/  IADD3 R8, P0, PT, R2, UR6, RZ ;  /* 0x0000000602087c10 */ /* 0x000fe2000ff1e0ff */
[----:B-1----:R-:W1:Y:S03]  /*0500*/  LDCU.128 UR16, c[0x0][0x3b0] ;  /* 0x00007600ff1077ac */ /* 0x002e660008000c00 */
[----:B---3--:R-:W-:Y:S02]  /*0510*/  IADD3.X R13, PT, PT, R0, UR7, RZ, P0, !PT ;  /* 0x00000007000d7c10 */ /* 0x008fe400087fe4ff */
[----:B0-----:R-:W-:-:S04]  /*0520*/  LEA R14, P0, R8, UR4, 0x3 ;  /* 0x00000004080e7c11 */ /* 0x001fc8000f8018ff */
[----:B------:R-:W-:Y:S01]  /*0530*/  LEA.HI.X R15, R8, UR5, R13, 0x3, P0 ;  /* 0x00000005080f7c11 */ /* 0x000fe200080f1c0d */
[----:B------:R-:W0:Y:S04]  /*0540*/  LDCU.64 UR4, c[0x0][0x3c0] ;  /* 0x00007800ff0477ac */ /* 0x000e280008000a00 */
[----:B------:R-:W0:Y:S01]  /*0550*/  LDG.E.64 R6, desc[UR14][R14.64] ;  /* 0x0000000e0e067981 */ /* 0x000e22000c1e1b00 */
[----:B-1----:R-:W-:Y:S02]  /*0560*/  UISETP.GE.U32.AND UP1, UPT, UR18, 0x8, UPT ;  /* 0x000000081200788c */ /* 0x002fe4000bf26070 */
[----:B------:R-:W-:Y:S02]  /*0570*/  UIADD3 UR6, UP2, UPT, UR6, 0x1, URZ ;  /* 0x0000000106067890 */ /* 0x000fe4000ff5e0ff */
[----:B------:R-:W-:-:S02]  /*0580*/  UISETP.GE.U32.AND.EX UP1, UPT, UR19, URZ, UPT, UP1 ;  /* 0x000000ff1300728c */ /* 0x000fc4000bf26110 */
[----:B------:R-:W-:Y:S02]  /*0590*/  UISETP.NE.U32.AND UP0, UPT, UR6, UR16, UPT ;  /* 0x000000100600728c */ /* 0x000fe4000bf05070 */
[----:B------:R-:W-:-:S04]  /*05a0*/  UIADD3.X UR7, UPT, UPT, URZ, UR7, URZ, UP2, !UPT ;  /* 0x00000007ff077290 */ /* 0x000fc800097fe4ff */
[----:B------:R-:W-:Y:S01]  /*05b0*/  UISETP.NE.AND.EX UP0, UPT, UR7, UR17, UPT, UP0 ;  /* 0x000000110700728c */ /* 0x000fe2000bf05300 */
[----:B0-----:R-:W-:Y:S01]  /*05c0*/  IMAD.WIDE.U32 R6, R9, UR4, R6 ;  /* 0x0000000409067c25 */ /* 0x001fe2000f8e0006 */
[----:B------:R-:W-:-:S03]  /*05d0*/  UMOV UR4, URZ ;  /* 0x000000ff00047c82 */ /* 0x000fc60008000000 */
[----:B------:R-:W-:Y:S01]  /*05e0*/  IMAD R10, R9, UR5, R7 ;  /* 0x00000005090a7c24 */ /* 0x000fe2000f8e0207 */
[----:B------:R-:W-:Y:S01]  /*05f0*/  UMOV UR5, URZ ;  /* 0x000000ff00057c82 */ /* 0x000fe20008000000 */
[----:B--2---:R-:W-:Y:S05]  /*0600*/  BRA.U !UP1, `(.L_x_3) ;  /* 0x00000005091c7547 */ /* 0x004fea000b800000 */
[----:B------:R-:W0:Y:S01]  /*0610*/  LDCU.64 UR4, c[0x0][0x3b8] ;  /* 0x00007700ff0477ac */ /* 0x000e220008000a00 */
[----:B------:R-:W1:Y:S01]  /*0620*/  LDC.64 R14, c[0x0][0x390] ;  /* 0x0000e400ff0e7b82 */ /* 0x000e620000000a00 */
[----:B------:R-:W2:Y:S07]  /*0630*/  LDCU.64 UR16, c[0x0][0x388] ;  /* 0x00007100ff1077ac */ /* 0x000eae0008000a00 */
[----:B------:R-:W3:Y:S01]  /*0640*/  LDC.64 R16, c[0x0][0x380] ;  /* 0x0000e000ff107b82 */ /* 0x000ee20000000a00 */
[----:B0-----:R-:W-:-:S02]  /*0650*/  USHF.L.U32 UR8, UR4, 0x2, URZ ;  /* 0x0000000204087899 */ /* 0x001fc400080006ff */
[----:B------:R-:W-:Y:S01]  /*0660*/  USHF.L.U64.HI UR5, UR4, 0x2, UR5 ;  /* 0x0000000204057899 */ /* 0x000fe20008010205 */
[----:B--2---:R-:W-:Y:S02]  /*0670*/  LEA R20, P0, R4, UR16, 0x2 ;  /* 0x0000001004147c11 */ /* 0x004fe4000f8010ff */
[----:B------:R-:W-:Y:S01]  /*0680*/  UMOV UR4, UR9 ;  /* 0x0000000900047c82 */ /* 0x000fe20008000000 */
[----:B-1----:R-:W-:Y:S01]  /*0690*/  IMAD.WIDE.U32 R14, R6, UR8, R14 ;  /* 0x00000008060e7c25 */ /* 0x002fe2000f8e000e */
[----:B------:R-:W-:Y:S02]  /*06a0*/  LEA.HI.X R18, R4, UR17, R11, 0x2, P0 ;  /* 0x0000001104127c11 */ /* 0x000fe400080f140b */
[----:B------:R-:W-:Y:S01]  /*06b0*/  IADD3 R20, P2, PT, R20, 0x10, RZ ;  /* 0x0000001014147810 */ /* 0x000fe20007f5e0ff */
[----:B------:R-:W-:Y:S01]  /*06c0*/  IMAD R19, R6, UR5, RZ ;  /* 0x0000000506137c24 */ /* 0x000fe2000f8e02ff */
[----:B------:R-:W-:Y:S01]  /*06d0*/  IADD3 R14, P0, PT, R14, 0x10, RZ ;  /* 0x000000100e0e7810 */ /* 0x000fe20007f1e0ff */
[C---:B------:R-:W-:Y:S01]  /*06e0*/  IMAD R22, R8.reuse, UR5, RZ ;  /* 0x0000000508167c24 */ /* 0x040fe2000f8e02ff */
[----:B------:R-:W-:Y:S01]  /*06f0*/  UMOV UR5, UR12 ;  /* 0x0000000c00057c82 */ /* 0x000fe20008000000 */
[----:B---3--:R-:W-:-:S04]  /*0700*/  IMAD.WIDE.U32 R16, R8, UR8, R16 ;  /* 0x0000000808107c25 */ /* 0x008fc8000f8e0010 */
[----:B------:R-:W-:Y:S01]  /*0710*/  IMAD R19, R10, UR8, R19 ;  /* 0x000000080a137c24 */ /* 0x000fe2000f8e0213 */
[----:B------:R-:W-:Y:S01]  /*0720*/  IADD3 R12, P1, PT, R16, 0x10, RZ ;  /* 0x00000010100c7810 */ /* 0x000fe20007f3e0ff */
[----:B------:R-:W-:Y:S02]  /*0730*/  IMAD R23, R13, UR8, R22 ;  /* 0x000000080d177c24 */ /* 0x000fe4000f8e0216 */
[----:B------:R-:W-:Y:S01]  /*0740*/  IMAD.X R21, RZ, RZ, R18, P2 ;  /* 0x000000ffff157224 */ /* 0x000fe200010e0612 */
[----:B------:R-:W-:Y:S02]  /*0750*/  IADD3.X R15, PT, PT, R15, R19, RZ, P0, !PT ;  /* 0x000000130f0f7210 */ /* 0x000fe400007fe4ff */
[----:B------:R-:W-:-:S07]  /*0760*/  IADD3.X R23, PT, PT, R17, R23, RZ, P1, !PT ;  /* 0x0000001711177210 */ /* 0x000fce0000ffe4ff */
.L_x_4:
[----:B------:R-:W-:Y:S01]  /*0770*/  IMAD.MOV.U32 R16, RZ, RZ, R20 ;  /* 0x000000ffff107224 */ /* 0x000fe200078e0014 */
[----:B------:R-:W-:Y:S01]  /*0780*/  MOV R17, R21 ;  /* 0x0000001500117202 */ /* 0x000fe20000000f00 */
[----:B--2---:R-:W2:Y:S04]  /*0790*/  LDG.E R18, desc[UR14][R14.64+-0x10] ;  /* 0xfffff00e0e127981 */ /* 0x004ea8000c1e1900 */
[----:B------:R-:W2:Y:S02]  /*07a0*/  LDG.E R19, desc[UR14][R16.64+-0x10] ;  /* 0xfffff00e10137981 */ /* 0x000ea4000c1e1900 */
[----:B--2---:R-:W-:Y:S01]  /*07b0*/  FADD R21, R18, -R19 ;  /* 0x8000001312157221 */ /* 0x004fe20000000000 */
[----:B------:R-:W-:Y:S01]  /*07c0*/  IMAD.MOV.U32 R18, RZ, RZ, R12 ;  /* 0x000000ffff127224 */ /* 0x000fe200078e000c */
[----:B------:R-:W-:-:S05]  /*07d0*/  MOV R19, R23 ;  /* 0x0000001700137202 */ /* 0x000fca0000000f00 */
[----:B------:R0:W-:Y:S04]  /*07e0*/  STG.E desc[UR14][R18.64+-0x10], R21 ;  /* 0xfffff01512007986 */ /* 0x0001e8000c10190e */
[----:B------:R-:W2:Y:S04]  /*07f0*/  LDG.E R12, desc[UR14][R14.64+-0xc] ;  /* 0xfffff40e0e0c7981 */ /* 0x000ea8000c1e1900 */
[----:B------:R-:W2:Y:S02]  /*0800*/  LDG.E R23, desc[UR14][R16.64+-0xc] ;  /* 0xfffff40e10177981 */ /* 0x000ea4000c1e1900 */
[----:B--2---:R-:W-:-:S05]  /*0810*/  FADD R23, R12, -R23 ;  /* 0x800000170c177221 */ /* 0x004fca0000000000 */
[----:B------:R1:W-:Y:S04]  /*0820*/  STG.E desc[UR14][R18.64+-0xc], R23 ;  /* 0xfffff41712007986 */ /* 0x0003e8000c10190e */
[----:B------:R-:W2:Y:S04]  /*0830*/  LDG.E R12, desc[UR14][R14.64+-0x8] ;  /* 0xfffff80e0e0c7981 */ /* 0x000ea8000c1e1900 */
[----:B------:R-:W2:Y:S02]  /*0840*/  LDG.E R25, desc[UR14][R16.64+-0x8] ;  /* 0xfffff80e10197981 */ /* 0x000ea4000c1e1900 */
[----:B--2---:R-:W-:-:S05]  /*0850*/  FADD R25, R12, -R25 ;  /* 0x800000190c197221 */ /* 0x004fca0000000000 */
[----:B------:R2:W-:Y:S04]  /*0860*/  STG.E desc[UR14][R18.64+-0x8], R25 ;  /* 0xfffff81912007986 */ /* 0x0005e8000c10190e */
[----:B------:R-:W3:Y:S04]  /*0870*/  LDG.E R12, desc[UR14][R14.64+-0x4] ;  /* 0xfffffc0e0e0c7981 */ /* 0x000ee8000c1e1900 */
[----:B------:R-:W3:Y:S02]  /*0880*/  LDG.E R27, desc[UR14][R16.64+-0x4] ;  /* 0xfffffc0e101b7981 */ /* 0x000ee4000c1e1900 */
[----:B---3--:R-:W-:-:S05]  /*0890*/  FADD R27, R12, -R27 ;  /* 0x8000001b0c1b7221 */ /* 0x008fca0000000000 */
[----:B------:R3:W-:Y:S04]  /*08a0*/  STG.E desc[UR14][R18.64+-0x4], R27 ;  /* 0xfffffc1b12007986 */ /* 0x0007e8000c10190e */
[----:B------:R-:W4:Y:S04]  /*08b0*/  LDG.E R12, desc[UR14][R14.64] ;  /* 0x0000000e0e0c7981 */ /* 0x000f28000c1e1900 */
[----:B0-----:R-:W4:Y:S02]  /*08c0*/  LDG.E R21, desc[UR14][R16.64] ;  /* 0x0000000e10157981 */ /* 0x001f24000c1e1900 */
[----:B----4-:R-:W-:-:S05]  /*08d0*/  FADD R21, R12, -R21 ;  /* 0x800000150c157221 */ /* 0x010fca0000000000 */
[----:B------:R0:W-:Y:S04]  /*08e0*/  STG.E desc[UR14][R18.64], R21 ;  /* 0x0000001512007986 */ /* 0x0001e8000c10190e */
[----:B------:R-:W4:Y:S04]  /*08f0*/  LDG.E R12, desc[UR14][R14.64+0x4] ;  /* 0x0000040e0e0c7981 */ /* 0x000f28000c1e1900 */
[----:B-1----:R-:W4:Y:S02]  /*0900*/  LDG.E R23, desc[UR14][R16.64+0x4] ;  /* 0x0000040e10177981 */ /* 0x002f24000c1e1900 */
[----:B----4-:R-:W-:-:S05]  /*0910*/  FADD R23, R12, -R23 ;  /* 0x800000170c177221 */ /* 0x010fca0000000000 */
[----:B------:R1:W-:Y:S04]  /*0920*/  STG.E desc[UR14][R18.64+0x4], R23 ;  /* 0x0000041712007986 */ /* 0x0003e8000c10190e */
[----:B------:R-:W4:Y:S04]  /*0930*/  LDG.E R12, desc[UR14][R14.64+0x8] ;  /* 0x0000080e0e0c7981 */ /* 0x000f28000c1e1900 */
[----:B--2---:R-:W4:Y:S02]  /*0940*/  LDG.E R25, desc[UR14][R16.64+0x8] ;  /* 0x0000080e10197981 */ /* 0x004f24000c1e1900 */
[----:B----4-:R-:W-:-:S05]  /*0950*/  FADD R25, R12, -R25 ;  /* 0x800000190c197221 */ /* 0x010fca0000000000 */
[----:B------:R2:W-:Y:S04]  /*0960*/  STG.E desc[UR14][R18.64+0x8], R25 ;  /* 0x0000081912007986 */ /* 0x0005e8000c10190e */
[----:B------:R4:W5:Y:S04]  /*0970*/  LDG.E R12, desc[UR14][R14.64+0xc] ;  /* 0x00000c0e0e0c7981 */ /* 0x000968000c1e1900 */
[----:B---3--:R-:W5:Y:S01]  /*0980*/  LDG.E R27, desc[UR14][R16.64+0xc] ;  /* 0x00000c0e101b7981 */ /* 0x008f62000c1e1900 */
[----:B------:R-:W-:Y:S01]  /*0990*/  UIADD3 UR4, UP1, UPT, UR4, -0x8, URZ ;  /* 0xfffffff804047890 */ /* 0x000fe2000ff3e0ff */
[----:B------:R-:W-:-:S03]  /*09a0*/  IADD3 R20, P1, PT, R16, 0x20, RZ ;  /* 0x0000002010147810 */ /* 0x000fc60007f3e0ff */
[----:B------:R-:W-:Y:S01]  /*09b0*/  UIADD3.X UR5, UPT, UPT, UR5, -0x1, URZ, UP1, !UPT ;  /* 0xffffffff05057890 */ /* 0x000fe20008ffe4ff */
[----:B----4-:R-:W-:Y:S01]  /*09c0*/  IADD3 R14, P0, PT, R14, 0x20, RZ ;  /* 0x000000200e0e7810 */ /* 0x010fe20007f1e0ff */
[----:B------:R-:W-:Y:S01]  /*09d0*/  UISETP.NE.U32.AND UP1, UPT, UR4, URZ, UPT ;  /* 0x000000ff0400728c */ /* 0x000fe2000bf25070 */
[----:B0-----:R-:W-:-:S03]  /*09e0*/  IADD3.X R21, PT, PT, RZ, R17, RZ, P1, !PT ;  /* 0x00000011ff157210 */ /* 0x001fc60000ffe4ff */
[----:B------:R-:W-:Y:S01]  /*09f0*/  UISETP.NE.AND.EX UP1, UPT, UR5, URZ, UPT, UP1 ;  /* 0x000000ff0500728c */ /* 0x000fe2000bf25310 */
[----:B------:R-:W-:Y:S02]  /*0a00*/  IMAD.X R15, RZ, RZ, R15, P0 ;  /* 0x000000ffff0f7224 */ /* 0x000fe400000e060f */
[----:B-----5:R-:W-:Y:S01]  /*0a10*/  FADD R27, R12, -R27 ;  /* 0x8000001b0c1b7221 */ /* 0x020fe20000000000 */
[----:B------:R-:W-:-:S04]  /*0a20*/  IADD3 R12, P2, PT, R18, 0x20, RZ ;  /* 0x00000020120c7810 */ /* 0x000fc80007f5e0ff */
[----:B------:R2:W-:Y:S01]  /*0a30*/  STG.E desc[UR14][R18.64+0xc], R27 ;  /* 0x00000c1b12007986 */ /* 0x0005e2000c10190e */
[----:B-1----:R-:W-:Y:S01]  /*0a40*/  IMAD.X R23, RZ, RZ, R19, P2 ;  /* 0x000000ffff177224 */ /* 0x002fe200010e0613 */
[----:B------:R-:W-:Y:S07]  /*0a50*/  BRA.U UP1, `(.L_x_4) ;  /* 0xfffffffd01447547 */ /* 0x000fee000b83ffff */
[----:B------:R-:W-:Y:S01]  /*0a60*/  UMOV UR4, UR9 ;  /* 0x0000000900047c82 */ /* 0x000fe20008000000 */
[----:B------:R-:W-:-:S05]  /*0a70*/  UMOV UR5, UR12 ;  /* 0x0000000c00057c82 */ /* 0x000fca0008000000 */
.L_x_3:
[----:B------:R-:W0:Y:S02]  /*0a80*/  LDCU UR8, c[0x0][0x3b8] ;  /* 0x00007700ff0877ac */ /* 0x000e240008000800 */
[----:B0-----:R-:W-:-:S04]  /*0a90*/  ULOP3.LUT UR8, UR8, 0x7, URZ, 0xc0, !UPT ;  /* 0x0000000708087892 */ /* 0x001fc8000f8ec0ff */
[----:B------:R-:W-:-:S04]  /*0aa0*/  UISETP.NE.U32.AND UP1, UPT, UR8, URZ, UPT ;  /* 0x000000ff0800728c */ /* 0x000fc8000bf25070 */
[----:B------:R-:W-:-:S09]  /*0ab0*/  UISETP.NE.AND.EX UP1, UPT, URZ, URZ, UPT, UP1 ;  /* 0x000000ffff00728c */ /* 0x000fd2000bf25310 */
[----:B------:R-:W-:Y:S05]  /*0ac0*/  BRA.U !UP1, `(.L_x_5) ;  /* 0x0000000509ac7547 */ /* 0x000fea000b800000 */
[----:B------:R-:W0:Y:S01]  /*0ad0*/  LDCU UR13, c[0x0][0x3b8] ;  /* 0x00007700ff0d77ac */ /* 0x000e220008000800 */
[----:B------:R-:W-:-:S04]  /*0ae0*/  UIADD3 UR8, UP1, UPT, UR8, -0x1, URZ ;  /* 0xffffffff08087890 */ /* 0x000fc8000ff3e0ff */
[----:B------:R-:W-:Y:S02]  /*0af0*/  UIADD3.X UR16, UPT, UPT, URZ, -0x1, URZ, UP1, !UPT ;  /* 0xffffffffff107890 */ /* 0x000fe40008ffe4ff */
[----:B------:R-:W-:-:S04]  /*0b00*/  UISETP.GE.U32.AND UP2, UPT, UR8, 0x3, UPT ;  /* 0x000000030800788c */ /* 0x000fc8000bf46070 */
[----:B------:R-:W-:Y:S02]  /*0b10*/  UISETP.GE.U32.AND.EX UP2, UPT, UR16, URZ, UPT, UP2 ;  /* 0x000000ff1000728c */ /* 0x000fe4000bf46120 */
[----:B0-----:R-:W-:-:S04]  /*0b20*/  ULOP3.LUT UR13, UR13, 0x3, URZ, 0xc0, !UPT ;  /* 0x000000030d0d7892 */ /* 0x001fc8000f8ec0ff */
[----:B------:R-:W-:-:S04]  /*0b30*/  UISETP.NE.U32.AND UP1, UPT, UR13, URZ, UPT ;  /* 0x000000ff0d00728c */ /* 0x000fc8000bf25070 */
[----:B------:R-:W-:Y:S01]  /*0b40*/  UISETP.NE.AND.EX UP1, UPT, URZ, URZ, UPT, UP1 ;  /* 0x000000ffff00728c */ /* 0x000fe2000bf25310 */
[----:B------:R-:W-:Y:S10]  /*0b50*/  BRA.U !UP2, `(.L_x_6) ;  /* 0x000000010a987547 */ /* 0x000ff4000b800000 */
[----:B------:R-:W0:Y:S01]  /*0b60*/  LDCU.128 UR20, c[0x0][0x380] ;  /* 0x00007000ff1477ac */ /* 0x000e220008000c00 */
[----:B--2---:R-:W-:Y:S01]  /*0b70*/  MOV R18, UR4 ;  /* 0x0000000400127c02 */ /* 0x004fe20008000f00 */
[----:B------:R-:W-:Y:S01]  /*0b80*/  IMAD.U32 R19, RZ, RZ, UR5 ;  /* 0x00000005ff137e24 */ /* 0x000fe2000f8e00ff */
[----:B------:R-:W-:Y:S01]  /*0b90*/  IADD3 R12, P0, PT, R4, UR4, RZ ;  /* 0x00000004040c7c10 */ /* 0x000fe2000ff1e0ff */
[----:B------:R-:W1:Y:S01]  /*0ba0*/  LDCU.64 UR16, c[0x0][0x390] ;  /* 0x00007200ff1077ac */ /* 0x000e620008000a00 */
[----:B------:R-:W-:Y:S02]  /*0bb0*/  IMAD R15, R10, UR18, RZ ;  /* 0x000000120a0f7c24 */ /* 0x000fe4000f8e02ff */
[----:B------:R-:W-:-:S04]  /*0bc0*/  IMAD.WIDE.U32 R20, R6, UR18, R18 ;  /* 0x0000001206147c25 */ /* 0x000fc8000f8e0012 */
[----:B------:R-:W-:Y:S01]  /*0bd0*/  IMAD R17, R6, UR19, R15 ;  /* 0x0000001306117c24 */ /* 0x000fe2000f8e020f */
[----:B------:R-:W-:-:S04]  /*0be0*/  IADD3.X R15, PT, PT, R11, UR5, RZ, P0, !PT ;  /* 0x000000050b0f7c10 */ /* 0x000fc800087fe4ff */
[----:B------:R-:W-:Y:S02]  /*0bf0*/  IADD3 R17, PT, PT, R21, R17, RZ ;  /* 0x0000001115117210 */ /* 0x000fe40007ffe0ff */
[----:B0-----:R-:W-:Y:S02]  /*0c00*/  LEA R14, P1, R12, UR22, 0x2 ;  /* 0x000000160c0e7c11 */ /* 0x001fe4000f8210ff */
[----:B-1----:R-:W-:Y:S02]  /*0c10*/  LEA R16, P0, R20, UR16, 0x2 ;  /* 0x0000001014107c11 */ /* 0x002fe4000f8010ff */
[----:B------:R-:W-:Y:S02]  /*0c20*/  LEA.HI.X R15, R12, UR23, R15, 0x2, P1 ;  /* 0x000000170c0f7c11 */ /* 0x000fe400088f140f */
[----:B------:R-:W-:-:S03]  /*0c30*/  LEA.HI.X R17, R20, UR17, R17, 0x2, P0 ;  /* 0x0000001114117c11 */ /* 0x000fc600080f1411 */
[----:B------:R-:W2:Y:S04]  /*0c40*/  LDG.E R23, desc[UR14][R14.64] ;  /* 0x0000000e0e177981 */ /* 0x000ea8000c1e1900 */
[----:B------:R-:W2:Y:S01]  /*0c50*/  LDG.E R12, desc[UR14][R16.64] ;  /* 0x0000000e100c7981 */ /* 0x000ea2000c1e1900 */
[----:B------:R-:W-:Y:S02]  /*0c60*/  IMAD R21, R13, UR18, RZ ;  /* 0x000000120d157c24 */ /* 0x000fe4000f8e02ff */
[----:B------:R-:W-:-:S04]  /*0c70*/  IMAD.WIDE.U32 R18, R8, UR18, R18 ;  /* 0x0000001208127c25 */ /* 0x000fc8000f8e0012 */
[----:B------:R-:W-:Y:S01]  /*0c80*/  IMAD R21, R8, UR19, R21 ;  /* 0x0000001308157c24 */ /* 0x000fe2000f8e0215 */
[----:B------:R-:W-:-:S03]  /*0c90*/  LEA R20, P0, R18, UR20, 0x2 ;  /* 0x0000001412147c11 */ /* 0x000fc6000f8010ff */
[----:B------:R-:W-:-:S05]  /*0ca0*/  IMAD.IADD R19, R19, 0x1, R21 ;  /* 0x0000000113137824 */ /* 0x000fca00078e0215 */
[----:B------:R-:W-:Y:S01]  /*0cb0*/  LEA.HI.X R21, R18, UR21, R19, 0x2, P0 ;  /* 0x0000001512157c11 */ /* 0x000fe200080f1413 */
[----:B--2---:R-:W-:-:S05]  /*0cc0*/  FADD R23, R12, -R23 ;  /* 0x800000170c177221 */ /* 0x004fca0000000000 */
        /* <DEDUP_REMOVED lines=9> */
[----:B------:R-:W2:Y:S04]  /*0d60*/  LDG.E R12, desc[UR14][R16.64+0xc] ;  /* 0x00000c0e100c7981 */ /* 0x000ea8000c1e1900 */
[----:B------:R-:W2:Y:S01]  /*0d70*/  LDG.E R27, desc[UR14][R14.64+0xc] ;  /* 0x00000c0e0e1b7981 */ /* 0x000ea2000c1e1900 */
[----:B------:R-:W-:-:S04]  /*0d80*/  UIADD3 UR4, UP2, UPT, UR4, 0x4, URZ ;  /* 0x0000000404047890 */ /* 0x000fc8000ff5e0ff */
[----:B------:R-:W-:Y:S01]  /*0d90*/  UIADD3.X UR5, UPT, UPT, URZ, UR5, URZ, UP2, !UPT ;  /* 0x00000005ff057290 */ /* 0x000fe200097fe4ff */
[----:B--2---:R-:W-:-:S05]  /*0da0*/  FADD R27, R12, -R27 ;  /* 0x8000001b0c1b7221 */ /* 0x004fca0000000000 */
[----:B------:R0:W-:Y:S06]  /*0db0*/  STG.E desc[UR14][R20.64+0xc], R27 ;  /* 0x00000c1b14007986 */ /* 0x0001ec000c10190e */
.L_x_6:
[----:B------:R-:W-:Y:S05]  /*0dc0*/  BRA.U !UP1, `(.L_x_5) ;  /* 0x0000000109ec7547 */ /* 0x000fea000b800000 */
[----:B------:R-:W-:Y:S02]  /*0dd0*/  UISETP.NE.U32.AND UP1, UPT, UR13, 0x1, UPT ;  /* 0x000000010d00788c */ /* 0x000fe4000bf25070 */
[----:B------:R-:W-:Y:S02]  /*0de0*/  ULOP3.LUT UP2, URZ, UR18, 0x1, URZ, 0xc0, !UPT ;  /* 0x0000000112ff7892 */ /* 0x000fe4000f84c0ff */
[----:B------:R-:W-:-:S09]  /*0df0*/  UISETP.NE.AND.EX UP1, UPT, URZ, URZ, UPT, UP1 ;  /* 0x000000ffff00728c */ /* 0x000fd2000bf25310 */
[----:B------:R-:W-:Y:S05]  /*0e00*/  BRA.U !UP1, `(.L_x_7) ;  /* 0x0000000109787547 */ /* 0x000fea000b800000 */
[----:B------:R-:W1:Y:S01]  /*0e10*/  LDCU.128 UR20, c[0x0][0x380] ;  /* 0x00007000ff1477ac */ /* 0x000e620008000c00 */
[----:B--2---:R-:W-:Y:S01]  /*0e20*/  MOV R18, UR4 ;  /* 0x0000000400127c02 */ /* 0x004fe20008000f00 */
[----:B0-----:R-:W-:Y:S01]  /*0e30*/  IMAD.U32 R19, RZ, RZ, UR5 ;  /* 0x00000005ff137e24 */ /* 0x001fe2000f8e00ff */
[----:B------:R-:W-:Y:S01]  /*0e40*/  IADD3 R12, P0, PT, R4, UR4, RZ ;  /* 0x00000004040c7c10 */ /* 0x000fe2000ff1e0ff */
[----:B------:R-:W0:Y:S01]  /*0e50*/  LDCU.64 UR16, c[0x0][0x390] ;  /* 0x00007200ff1077ac */ /* 0x000e220008000a00 */
[----:B------:R-:W-:Y:S02]  /*0e60*/  IMAD R15, R10, UR18, RZ ;  /* 0x000000120a0f7c24 */ /* 0x000fe4000f8e02ff */
[----:B------:R-:W-:Y:S01]  /*0e70*/  IMAD.WIDE.U32 R20, R6, UR18, R18 ;  /* 0x0000001206147c25 */ /* 0x000fe2000f8e0012 */
[----:B------:R-:W-:-:S03]  /*0e80*/  IADD3.X R23, PT, PT, R11, UR5, RZ, P0, !PT ;  /* 0x000000050b177c10 */ /* 0x000fc600087fe4ff */
[----:B------:R-:W-:-:S05]  /*0e90*/  IMAD R15, R6, UR19, R15 ;  /* 0x00000013060f7c24 */ /* 0x000fca000f8e020f */
[----:B------:R-:W-:Y:S02]  /*0ea0*/  IADD3 R17, PT, PT, R21, R15, RZ ;  /* 0x0000000f15117210 */ /* 0x000fe40007ffe0ff */
[----:B-1----:R-:W-:Y:S02]  /*0eb0*/  LEA R14, P1, R12, UR22, 0x2 ;  /* 0x000000160c0e7c11 */ /* 0x002fe4000f8210ff */
[----:B0-----:R-:W-:Y:S02]  /*0ec0*/  LEA R16, P0, R20, UR16, 0x2 ;  /* 0x0000001014107c11 */ /* 0x001fe4000f8010ff */
        /* <DEDUP_REMOVED lines=18> */
.L_x_7:
[----:B------:R-:W-:Y:S05]  /*0ff0*/  BRA.U !UP2, `(.L_x_5) ;  /* 0x000000010a607547 */ /* 0x000fea000b800000 */
[----:B------:R-:W3:Y:S01]  /*1000*/  LDCU.128 UR20, c[0x0][0x380] ;  /* 0x00007000ff1477ac */ /* 0x000ee20008000c00 */
[----:B------:R-:W-:Y:S01]  /*1010*/  MOV R14, UR4 ;  /* 0x00000004000e7c02 */ /* 0x000fe20008000f00 */
[----:B------:R-:W-:Y:S01]  /*1020*/  IMAD R17, R10, UR18, RZ ;  /* 0x000000120a117c24 */ /* 0x000fe2000f8e02ff */
[----:B------:R-:W-:Y:S01]  /*1030*/  IADD3 R7, P0, PT, R4, UR4, RZ ;  /* 0x0000000404077c10 */ /* 0x000fe2000ff1e0ff */
[----:B------:R-:W4:Y:S01]  /*1040*/  LDCU.64 UR16, c[0x0][0x390] ;  /* 0x00007200ff1077ac */ /* 0x000f220008000a00 */
[----:B------:R-:W-:Y:S02]  /*1050*/  IMAD.U32 R15, RZ, RZ, UR5 ;  /* 0x00000005ff0f7e24 */ /* 0x000fe4000f8e00ff */
[C---:B012---:R-:W-:Y:S01]  /*1060*/  IMAD R19, R6.reuse, UR19, R17 ;  /* 0x0000001306137c24 */ /* 0x047fe2000f8e0211 */
[----:B------:R-:W-:Y:S01]  /*1070*/  IADD3.X R10, PT, PT, R11, UR5, RZ, P0, !PT ;  /* 0x000000050b0a7c10 */ /* 0x000fe200087fe4ff */
[----:B------:R-:W-:-:S05]  /*1080*/  IMAD.WIDE.U32 R16, R6, UR18, R14 ;  /* 0x0000001206107c25 */ /* 0x000fca000f8e000e */
[----:B------:R-:W-:Y:S02]  /*1090*/  IADD3 R17, PT, PT, R19, R17, RZ ;  /* 0x0000001113117210 */ /* 0x000fe40007ffe0ff */
[C---:B---3--:R-:W-:Y:S02]  /*10a0*/  LEA R18, P1, R7.reuse, UR22, 0x2 ;  /* 0x0000001607127c11 */ /* 0x048fe4000f8210ff */
[C---:B----4-:R-:W-:Y:S02]  /*10b0*/  LEA R6, P0, R16.reuse, UR16, 0x2 ;  /* 0x0000001010067c11 */ /* 0x050fe4000f8010ff */
[----:B------:R-:W-:Y:S02]  /*10c0*/  LEA.HI.X R19, R7, UR23, R10, 0x2, P1 ;  /* 0x0000001707137c11 */ /* 0x000fe400088f140a */
[----:B------:R-:W-:-:S04]  /*10d0*/  LEA.HI.X R7, R16, UR17, R17, 0x2, P0 ;  /* 0x0000001110077c11 */ /* 0x000fc800080f1411 */
        /* <DEDUP_REMOVED lines=9> */
[----:B------:R3:W-:Y:S02]  /*1170*/  STG.E desc[UR14][R12.64], R15 ;  /* 0x0000000f0c007986 */ /* 0x0007e4000c10190e */
.L_x_5:
[----:B------:R-:W-:Y:S05]  /*1180*/  BRA.U UP0, `(.L_x_8) ;  /* 0xfffffff100d47547 */ /* 0x000fea000b83ffff */
.L_x_2:
[----:B------:R-:W-:Y:S06]  /*1190*/  BAR.SYNC.DEFER_BLOCKING 0x0 ;  /* 0x0000000000007b1d */ /* 0x000fec0000010000 */
[----:B------:R-:W-:Y:S05]  /*11a0*/  EXIT ;  /* 0x000000000000794d */ /* 0x000fea0003800000 */
        .weak           $__internal_0_$__cuda_sm20_div_s64
        .type           $__internal_0_$__cuda_sm20_div_s64,@function
        .size           $__internal_0_$__cuda_sm20_div_s64,(.L_x_10 - $__internal_0_$__cuda_sm20_div_s64)
$__internal_0_$__cuda_sm20_div_s64:
[----:B------:R-:W0:Y:S02]  /*11b0*/  LDCU.64 UR4, c[0x0][0x3a8] ;  /* 0x00007500ff0477ac */ /* 0x000e240008000a00 */
[----:B0-----:R-:W-:Y:S02]  /*11c0*/  IADD3 R4, P0, PT, RZ, -UR4, RZ ;  /* 0x80000004ff047c10 */ /* 0x001fe4000ff1e0ff */
[----:B------:R-:W-:Y:S02]  /*11d0*/  ISETP.LE.AND P1, PT, RZ, UR5, PT ;  /* 0x00000005ff007c0c */ /* 0x000fe4000bf23270 */
[----:B------:R-:W-:Y:S02]  /*11e0*/  IADD3.X R5, PT, PT, RZ, ~UR5, RZ, P0, !PT ;  /* 0x80000005ff057c10 */ /* 0x000fe400087fe4ff */
[----:B------:R-:W-:Y:S02]  /*11f0*/  SEL R4, R4, UR4, !P1 ;  /* 0x0000000404047c07 */ /* 0x000fe4000c800000 */
[----:B------:R-:W-:-:S04]  /*1200*/  SEL R5, R5, UR5, !P1 ;  /* 0x0000000505057c07 */ /* 0x000fc8000c800000 */
[----:B------:R-:W0:Y:S08]  /*1210*/  I2F.U64.RP R10, R4 ;  /* 0x00000004000a7312 */ /* 0x000e300000309000 */
[----:B0-----:R-:W0:Y:S02]  /*1220*/  MUFU.RCP R10, R10 ;  /* 0x0000000a000a7308 */ /* 0x001e240000001000 */
[----:B0-----:R-:W-:-:S06]  /*1230*/  IADD3 R6, PT, PT, R10, 0x1ffffffe, RZ ;  /* 0x1ffffffe0a067810 */ /* 0x001fcc0007ffe0ff */
[----:B------:R-:W0:Y:S02]  /*1240*/  F2I.U64.TRUNC R6, R6 ;  /* 0x0000000600067311 */ /* 0x000e24000020d800 */
[----:B0-----:R-:W-:-:S04]  /*1250*/  IMAD.WIDE.U32 R8, R6, R4, RZ ;  /* 0x0000000406087225 */ /* 0x001fc800078e00ff */
[----:B------:R-:W-:Y:S01]  /*1260*/  IMAD R9, R6, R5, R9 ;  /* 0x0000000506097224 */ /* 0x000fe200078e0209 */
[----:B------:R-:W-:-:S03]  /*1270*/  IADD3 R11, P0, PT, RZ, -R8, RZ ;  /* 0x80000008ff0b7210 */ /* 0x000fc60007f1e0ff */
[----:B------:R-:W-:Y:S02]  /*1280*/  IMAD R9, R7, R4, R9 ;  /* 0x0000000407097224 */ /* 0x000fe400078e0209 */
[----:B------:R-:W-:-:S04]  /*1290*/  IMAD.HI.U32 R8, R6, R11, RZ ;  /* 0x0000000b06087227 */ /* 0x000fc800078e00ff */
[----:B------:R-:W-:Y:S01]  /*12a0*/  IMAD.X R13, RZ, RZ, ~R9, P0 ;  /* 0x000000ffff0d7224 */ /* 0x000fe200000e0e09 */
[----:B------:R-:W-:-:S03]  /*12b0*/  MOV R9, R6 ;  /* 0x0000000600097202 */ /* 0x000fc60000000f00 */
[-C--:B------:R-:W-:Y:S02]  /*12c0*/  IMAD R15, R7, R13.reuse, RZ ;  /* 0x0000000d070f7224 */ /* 0x080fe400078e02ff */
[----:B------:R-:W-:-:S04]  /*12d0*/  IMAD.WIDE.U32 R8, P0, R6, R13, R8 ;  /* 0x0000000d06087225 */ /* 0x000fc80007800008 */
[----:B------:R-:W-:-:S04]  /*12e0*/  IMAD.HI.U32 R13, R7, R13, RZ ;  /* 0x0000000d070d7227 */ /* 0x000fc800078e00ff */
[----:B------:R-:W-:-:S05]  /*12f0*/  IMAD.HI.U32 R8, P2, R7, R11, R8 ;  /* 0x0000000b07087227 */ /* 0x000fca0007840008 */
[----:B------:R-:W-:Y:S02]  /*1300*/  IADD3 R9, P3, PT, R15, R8, RZ ;  /* 0x000000080f097210 */ /* 0x000fe40007f7e0ff */
[----:B------:R-:W-:-:S03]  /*1310*/  IADD3.X R8, PT, PT, R13, R7, RZ, P0, !PT ;  /* 0x000000070d087210 */ /* 0x000fc600007fe4ff */
[----:B------:R-:W-:Y:S01]  /*1320*/  IMAD.WIDE.U32 R6, R9, R4, RZ ;  /* 0x0000000409067225 */ /* 0x000fe200078e00ff */
[----:B------:R-:W-:-:S03]  /*1330*/  IADD3.X R11, PT, PT, RZ, RZ, R8, P3, P2 ;  /* 0x000000ffff0b7210 */ /* 0x000fc60001fe4408 */
[----:B------:R-:W-:Y:S01]  /*1340*/  IMAD R7, R9, R5, R7 ;  /* 0x0000000509077224 */ /* 0x000fe200078e0207 */
[----:B------:R-:W-:-:S03]  /*1350*/  IADD3 R13, P0, PT, RZ, -R6, RZ ;  /* 0x80000006ff0d7210 */ /* 0x000fc60007f1e0ff */
[----:B------:R-:W-:Y:S02]  /*1360*/  IMAD R7, R11, R4, R7 ;  /* 0x000000040b077224 */ /* 0x000fe400078e0207 */
[----:B------:R-:W-:-:S04]  /*1370*/  IMAD.HI.U32 R8, R9, R13, RZ ;  /* 0x0000000d09087227 */ /* 0x000fc800078e00ff */
[----:B------:R-:W-:Y:S02]  /*1380*/  IMAD.X R6, RZ, RZ, ~R7, P0 ;  /* 0x000000ffff067224 */ /* 0x000fe400000e0e07 */
[----:B------:R-:W-:Y:S02]  /*1390*/  HFMA2 R7, -RZ, RZ, 0, 0 ;  /* 0x00000000ff077431 */ /* 0x000fe400000001ff */
[----:B------:R-:W-:-:S04]  /*13a0*/  IMAD.WIDE.U32 R8, P0, R9, R6, R8 ;  /* 0x0000000609087225 */ /* 0x000fc80007800008 */
[C---:B------:R-:W-:Y:S02]  /*13b0*/  IMAD R10, R11.reuse, R6, RZ ;  /* 0x000000060b0a7224 */ /* 0x040fe400078e02ff */
[----:B------:R-:W-:-:S04]  /*13c0*/  IMAD.HI.U32 R9, P2, R11, R13, R8 ;  /* 0x0000000d0b097227 */ /* 0x000fc80007840008 */
[----:B------:R-:W-:Y:S01]  /*13d0*/  IMAD.HI.U32 R8, R11, R6, RZ ;  /* 0x000000060b087227 */ /* 0x000fe200078e00ff */
[----:B------:R-:W-:-:S04]  /*13e0*/  IADD3 R9, P3, PT, R10, R9, RZ ;  /* 0x000000090a097210 */ /* 0x000fc80007f7e0ff */
[----:B------:R-:W-:Y:S01]  /*13f0*/  IADD3.X R11, PT, PT, R8, R11, RZ, P0, !PT ;  /* 0x0000000b080b7210 */ /* 0x000fe200007fe4ff */
[----:B------:R-:W-:-:S03]  /*1400*/  IMAD.HI.U32 R6, R9, R2, RZ ;  /* 0x0000000209067227 */ /* 0x000fc600078e00ff */
[----:B------:R-:W-:Y:S01]  /*1410*/  IADD3.X R11, PT, PT, RZ, RZ, R11, P3, P2 ;  /* 0x000000ffff0b7210 */ /* 0x000fe20001fe440b */
[----:B------:R-:W-:-:S04]  /*1420*/  IMAD.WIDE.U32 R6, RZ, R9, R6 ;  /* 0x00000009ff067225 */ /* 0x000fc800078e0006 */
[----:B------:R-:W-:-:S04]  /*1430*/  IMAD.HI.U32 R6, P0, R11, R2, R6 ;  /* 0x000000020b067227 */ /* 0x000fc80007800006 */
[----:B------:R-:W-:Y:S01]  /*1440*/  IMAD.X R8, RZ, RZ, RZ, P0 ;  /* 0x000000ffff087224 */ /* 0x000fe200000e06ff */
[----:B------:R-:W-:-:S04]  /*1450*/  IADD3 R9, P2, PT, RZ, R6, RZ ;  /* 0x00000006ff097210 */ /* 0x000fc80007f5e0ff */
[----:B------:R-:W-:Y:S01]  /*1460*/  IADD3.X R11, PT, PT, RZ, R8, RZ, P2, !PT ;  /* 0x00000008ff0b7210 */ /* 0x000fe200017fe4ff */
[C---:B------:R-:W-:Y:S01]  /*1470*/  IMAD.WIDE.U32 R6, R9.reuse, R4, RZ ;  /* 0x0000000409067225 */ /* 0x040fe200078e00ff */
[----:B------:R-:W-:-:S03]  /*1480*/  IADD3 R8, P3, PT, R9, 0x1, RZ ;  /* 0x0000000109087810 */ /* 0x000fc60007f7e0ff */
[----:B------:R-:W-:Y:S01]  /*1490*/  IMAD R7, R9, R5, R7 ;  /* 0x0000000509077224 */ /* 0x000fe200078e0207 */
[----:B------:R-:W-:Y:S02]  /*14a0*/  IADD3 R15, P2, PT, -R6, R2, RZ ;  /* 0x00000002060f7210 */ /* 0x000fe40007f5e1ff */
[----:B------:R-:W-:Y:S01]  /*14b0*/  IADD3.X R6, PT, PT, RZ, R11, RZ, P3, !PT ;  /* 0x0000000bff067210 */ /* 0x000fe20001ffe4ff */
[-C--:B------:R-:W-:Y:S01]  /*14c0*/  IMAD R7, R11, R4.reuse, R7 ;  /* 0x000000040b077224 */ /* 0x080fe200078e0207 */
[----:B------:R-:W-:-:S04]  /*14d0*/  ISETP.GE.U32.AND P0, PT, R15, R4, PT ;  /* 0x000000040f00720c */ /* 0x000fc80003f06070 */
[----:B------:R-:W-:Y:S02]  /*14e0*/  IADD3.X R17, PT, PT, RZ, ~R7, RZ, P2, !PT ;  /* 0x80000007ff117210 */ /* 0x000fe400017fe4ff */
[----:B------:R-:W-:Y:S02]  /*14f0*/  IADD3 R7, P2, PT, R15, -R4, RZ ;  /* 0x800000040f077210 */ /* 0x000fe40007f5e0ff */
[----:B------:R-:W-:-:S03]  /*1500*/  ISETP.GE.U32.AND.EX P0, PT, R17, R5, PT, P0 ;  /* 0x000000051100720c */ /* 0x000fc60003f06100 */
[----:B------:R-:W-:Y:S01]  /*1510*/  IMAD.X R13, R17, 0x1, ~R5, P2 ;  /* 0x00000001110d7824 */ /* 0x000fe200010e0e05 */
[----:B------:R-:W-:Y:S02]  /*1520*/  SEL R7, R7, R15, P0 ;  /* 0x0000000f07077207 */ /* 0x000fe40000000000 */
[----:B------:R-:W-:Y:S02]  /*1530*/  SEL R8, R8, R9, P0 ;  /* 0x0000000908087207 */ /* 0x000fe40000000000 */
[----:B------:R-:W-:Y:S02]  /*1540*/  SEL R13, R13, R17, P0 ;  /* 0x000000110d0d7207 */ /* 0x000fe40000000000 */
[----:B------:R-:W-:Y:S02]  /*1550*/  ISETP.GE.U32.AND P2, PT, R7, R4, PT ;  /* 0x000000040700720c */ /* 0x000fe40003f46070 */
[----:B------:R-:W-:Y:S02]  /*1560*/  SEL R11, R6, R11, P0 ;  /* 0x0000000b060b7207 */ /* 0x000fe40000000000 */
[----:B------:R-:W-:-:S02]  /*1570*/  IADD3 R9, P3, PT, R8, 0x1, RZ ;  /* 0x0000000108097810 */ /* 0x000fc40007f7e0ff */
[----:B------:R-:W-:Y:S02]  /*1580*/  ISETP.GE.U32.AND.EX P0, PT, R13, R5, PT, P2 ;  /* 0x000000050d00720c */ /* 0x000fe40003f06120 */
[-C--:B------:R-:W-:Y:S02]  /*1590*/  IADD3.X R6, PT, PT, RZ, R11.reuse, RZ, P3, !PT ;  /* 0x0000000bff067210 */ /* 0x080fe40001ffe4ff */
[----:B------:R-:W-:Y:S02]  /*15a0*/  SEL R9, R9, R8, P0 ;  /* 0x0000000809097207 */ /* 0x000fe40000000000 */
[----:B------:R-:W-:Y:S02]  /*15b0*/  SEL R6, R6, R11, P0 ;  /* 0x0000000b06067207 */ /* 0x000fe40000000000 */
[----:B------:R-:W-:Y:S02]  /*15c0*/  IADD3 R4, P2, PT, RZ, -R9, RZ ;  /* 0x80000009ff047210 */ /* 0x000fe40007f5e0ff */
[----:B------:R-:W-:-:S02]  /*15d0*/  ISETP.NE.U32.AND P0, PT, RZ, UR4, PT ;  /* 0x00000004ff007c0c */ /* 0x000fc4000bf05070 */
[----:B------:R-:W-:Y:S01]  /*15e0*/  SEL R9, R4, R9, !P1 ;  /* 0x0000000904097207 */ /* 0x000fe20004800000 */
[----:B------:R-:W-:Y:S01]  /*15f0*/  IMAD.X R5, RZ, RZ, ~R6, P2 ;  /* 0x000000ffff057224 */ /* 0x000fe200010e0e06 */
[----:B------:R-:W-:Y:S02]  /*1600*/  MOV R4, R0 ;  /* 0x0000000000047202 */ /* 0x000fe40000000f00 */
[----:B------:R-:W-:Y:S02]  /*1610*/  ISETP.NE.AND.EX P0, PT, RZ, UR5, PT, P0 ;  /* 0x00000005ff007c0c */ /* 0x000fe4000bf05300 */
[----:B------:R-:W-:Y:S01]  /*1620*/  SEL R6, R5, R6, !P1 ;  /* 0x0000000605067207 */ /* 0x000fe20004800000 */
[----:B------:R-:W-:Y:S01]  /*1630*/  HFMA2 R5, -RZ, RZ, 0, 0 ;  /* 0x00000000ff057431 */ /* 0x000fe200000001ff */
[----:B------:R-:W-:Y:S02]  /*1640*/  SEL R9, R9, 0xffffffff, P0 ;  /* 0xffffffff09097807 */ /* 0x000fe40000000000 */
[----:B------:R-:W-:Y:S01]  /*1650*/  SEL R6, R6, 0xffffffff, P0 ;  /* 0xffffffff06067807 */ /* 0x000fe20000000000 */
[----:B------:R-:W-:Y:S06]  /*1660*/  RET.REL.NODEC R4 `(_Z16gather_nn_kernelPfS_S_Pllllll) ;  /* 0xffffffe804647950 */ /* 0x000fec0003c3ffff */
.L_x_9:
[----:B------:R-:W-:-:S00]  /*1670*/  BRA `(.L_x_9) ;  /* 0xfffffffc00fc7947 */ /* 0x000fc0000383ffff */
[----:B------:R-:W-:-:S00]  /*1680*/  NOP ;  /* 0x0000000000007918 */ /* 0x000fc00000000000 */
[----:B------:R-:W-:-:S00]  /*1690*/  NOP ;  /* 0x0000000000007918 */ /* 0x000fc00000000000 */
[----:B------:R-:W-:-:S00]  /*16a0*/  NOP ;  /* 0x0000000000007918 */ /* 0x000fc00000000000 */
[----:B------:R-:W-:-:S00]  /*16b0*/  NOP ;  /* 0x0000000000007918 */ /* 0x000fc00000000000 */
[----:B------:R-:W-:-:S00]  /*16c0*/  NOP ;  /* 0x0000000000007918 */ /* 0x000fc00000000000 */
[----:B------:R-:W-:-:S00]  /*16d0*/  NOP ;  /* 0x0000000000007918 */ /* 0x000fc00000000000 */
[----:B------:R-:W-:-:S00]  /*16e0*/  NOP ;  /* 0x0000000000007918 */ /* 0x000fc00000000000 */
[----:B------:R-:W-:-:S00]  /*16f0*/  NOP ;  /* 0x0000000000007918 */ /* 0x000fc00000000000 */
.L_x_10:


//--------------------- .nv.shared.reserved.0     --------------------------
	.section	.nv.shared.reserved.0,"aw",@nobits
	.weak		__nv_reservedSMEM_offset_0_alias
	.size		__nv_reservedSMEM_offset_0_alias, 0, 64
	.other		__nv_reservedSMEM_offset_0_alias,@"STO_CUDA_RESERVED_SHARED STV_DEFAULT"
__nv_reservedSMEM_offset_0_alias:
	.zero		0
	.zero		64


//--------------------- .nv.constant0._Z16gather_nn_kernelPfS_S_Pllllll --------------------------
	.section	.nv.constant0._Z16gather_nn_kernelPfS_S_Pllllll,"a",@progbits
	.sectionflags	@""
	.align	4
.nv.constant0._Z16gather_nn_kernelPfS_S_Pllllll:
	.zero		968


//--------------------- SYMBOLS --------------------------

	.type		.nv.reservedSmem.offset0,@object
	.size		.nv.reservedSmem.offset0,0x4
